	.headerflags	@"EF_CUDA_TEXMODE_UNIFIED EF_CUDA_64BIT_ADDRESS EF_CUDA_ACCELERATORS EF_CUDA_SM90 EF_CUDA_VIRTUAL_SM(EF_CUDA_SM90)"
	.elftype	@"ET_EXEC"


//--------------------- .nv.info                  --------------------------
	.section	.nv.info,"",@"SHT_CUDA_INFO"
	.align	4


	//----- nvinfo : EIATTR_REGCOUNT
	.align		4
        /*0000*/ 	.byte	0x04, 0x2f
        /*0002*/ 	.short	(.L_1 - .L_0)
	.align		4
.L_0:
        /*0004*/ 	.word	index@(triton_poi_fused_mul_sum_3)
        /*0008*/ 	.word	0x00000012


	//----- nvinfo : EIATTR_MIN_STACK_SIZE
	.align		4
.L_1:
        /*000c*/ 	.byte	0x04, 0x12
        /*000e*/ 	.short	(.L_3 - .L_2)
	.align		4
.L_2:
        /*0010*/ 	.word	index@(triton_poi_fused_mul_sum_3)
        /*0014*/ 	.word	0x00000000


	//----- nvinfo : EIATTR_FRAME_SIZE
	.align		4
.L_3:
        /*0018*/ 	.byte	0x04, 0x11
        /*001a*/ 	.short	(.L_5 - .L_4)
	.align		4
.L_4:
        /*001c*/ 	.word	index@(triton_poi_fused_mul_sum_3)
        /*0020*/ 	.word	0x00000000


	//----- nvinfo : EIATTR_MIN_STACK_SIZE
	.align		4
.L_5:
        /*0024*/ 	.byte	0x04, 0x12
        /*0026*/ 	.short	(.L_7 - .L_6)
	.align		4
.L_6:
        /*0028*/ 	.word	index@(triton_poi_fused_mul_sum_3)
        /*002c*/ 	.word	0x00000000
.L_7:


//--------------------- .nv.info.triton_poi_fused_mul_sum_3 --------------------------
	.section	.nv.info.triton_poi_fused_mul_sum_3,"",@"SHT_CUDA_INFO"
	.sectionflags	@""
	.align	4


	//----- nvinfo : EIATTR_CUDA_API_VERSION
	.align		4
        /*0000*/ 	.byte	0x04, 0x37
        /*0002*/ 	.short	(.L_9 - .L_8)
.L_8:
        /*0004*/ 	.word	0x0000007c


	//----- nvinfo : EIATTR_KPARAM_INFO
	.align		4
.L_9:
        /*0008*/ 	.byte	0x04, 0x17
        /*000a*/ 	.short	(.L_11 - .L_10)
.L_10:
        /*000c*/ 	.word	0x00000000
        /*0010*/ 	.short	0x0003
        /*0012*/ 	.short	0x0018
        /*0014*/ 	.byte	0x00, 0xf0, 0x11, 0x00


	//----- nvinfo : EIATTR_KPARAM_INFO
	.align		4
.L_11:
        /*0018*/ 	.byte	0x04, 0x17
        /*001a*/ 	.short	(.L_13 - .L_12)
.L_12:
        /*001c*/ 	.word	0x00000000
        /*0020*/ 	.short	0x0002
        /*0022*/ 	.short	0x0010
        /*0024*/ 	.byte	0x00, 0xf4, 0x21, 0x00


	//----- nvinfo : EIATTR_KPARAM_INFO
	.align		4
.L_13:
        /*0028*/ 	.byte	0x04, 0x17
        /*002a*/ 	.short	(.L_15 - .L_14)
.L_14:
        /*002c*/ 	.word	0x00000000
        /*0030*/ 	.short	0x0001
        /*0032*/ 	.short	0x0008
        /*0034*/ 	.byte	0x00, 0xf4, 0x21, 0x00


	//----- nvinfo : EIATTR_KPARAM_INFO
	.align		4
.L_15:
        /*0038*/ 	.byte	0x04, 0x17
        /*003a*/ 	.short	(.L_17 - .L_16)
.L_16:
        /*003c*/ 	.word	0x00000000
        /*0040*/ 	.short	0x0000
        /*0042*/ 	.short	0x0000
        /*0044*/ 	.byte	0x00, 0xf4, 0x21, 0x00


	//----- nvinfo : EIATTR_SPARSE_MMA_MASK
	.align		4
.L_17:
        /*0048*/ 	.byte	0x03, 0x50
        /*004a*/ 	.short	0x0000


	//----- nvinfo : EIATTR_MAXREG_COUNT
	.align		4
        /*004c*/ 	.byte	0x03, 0x1b
        /*004e*/ 	.short	0x00ff


	//----- nvinfo : EIATTR_EXIT_INSTR_OFFSETS
	.align		4
        /*0050*/ 	.byte	0x04, 0x1c
        /*0052*/ 	.short	(.L_19 - .L_18)


	//   ....[0]....
.L_18:
        /*0054*/ 	.word	0x00000420


	//   ....[1]....
        /*0058*/ 	.word	0x00000440


	//----- nvinfo : EIATTR_REQNTID
	.align		4
.L_19:
        /*005c*/ 	.byte	0x04, 0x10
        /*005e*/ 	.short	(.L_21 - .L_20)
.L_20:
        /*0060*/ 	.word	0x00000020
        /*0064*/ 	.word	0x00000001
        /*0068*/ 	.word	0x00000001


	//----- nvinfo : EIATTR_CBANK_PARAM_SIZE
	.align		4
.L_21:
        /*006c*/ 	.byte	0x03, 0x19
        /*006e*/ 	.short	0x001c


	//----- nvinfo : EIATTR_PARAM_CBANK
	.align		4
        /*0070*/ 	.byte	0x04, 0x0a
        /*0072*/ 	.short	(.L_23 - .L_22)
	.align		4
.L_22:
        /*0074*/ 	.word	index@(.nv.constant0.triton_poi_fused_mul_sum_3)
        /*0078*/ 	.short	0x0210
        /*007a*/ 	.short	0x001c


	//----- nvinfo : EIATTR_SW_WAR
	.align		4
.L_23:
        /*007c*/ 	.byte	0x04, 0x36
        /*007e*/ 	.short	(.L_25 - .L_24)
.L_24:
        /*0080*/ 	.word	0x00000008
.L_25:


//--------------------- .nv.callgraph             --------------------------
	.section	.nv.callgraph,"",@"SHT_CUDA_CALLGRAPH"
	.align	4
	.sectionentsize	8
	.align		4
        /*0000*/ 	.word	0x00000000
	.align		4
        /*0004*/ 	.word	0xffffffff
	.align		4
        /*0008*/ 	.word	0x00000000
	.align		4
        /*000c*/ 	.word	0xfffffffe
	.align		4
        /*0010*/ 	.word	0x00000000
	.align		4
        /*0014*/ 	.word	0xfffffffd
	.align		4
        /*0018*/ 	.word	0x00000000
	.align		4
        /*001c*/ 	.word	0xfffffffc


//--------------------- .text.triton_poi_fused_mul_sum_3 --------------------------
	.section	.text.triton_poi_fused_mul_sum_3,"ax",@progbits
	.align	128
        .global         triton_poi_fused_mul_sum_3
        .type           triton_poi_fused_mul_sum_3,@function
        .size           triton_poi_fused_mul_sum_3,(.L_x_1 - triton_poi_fused_mul_sum_3)
        .other          triton_poi_fused_mul_sum_3,@"STO_CUDA_ENTRY STV_DEFAULT"
triton_poi_fused_mul_sum_3:
.text.triton_poi_fused_mul_sum_3:
[----:B------:R-:W0:Y:S02]  /*0000*/  LDC R1, c[0x0][0x28] ;  /* 0x00000a00ff017b82 */ /* 0x000e240000000800 */
[----:B------:R-:W1:Y:S01]  /*0010*/  S2R R14, SR_TID.X ;  /* 0x00000000000e7919 */ /* 0x000e620000002100 */
[----:B------:R-:W2:Y:S01]  /*0020*/  LDC.64 R6, c[0x0][0x218] ;  /* 0x00008600ff067b82 */ /* 0x000ea20000000a00 */
[----:B------:R-:W-:Y:S01]  /*0030*/  HFMA2.MMA R10, -RZ, RZ, 0, 0 ;  /* 0x00000000ff0a7435 */ /* 0x000fe200000001ff */
[----:B------:R-:W-:Y:S01]  /*0040*/  IMAD.MOV.U32 R15, RZ, RZ, RZ ;  /* 0x000000ffff0f7224 */ /* 0x000fe200078e00ff */
[----:B------:R-:W3:Y:S01]  /*0050*/  S2R R11, SR_CTAID.X ;  /* 0x00000000000b7919 */ /* 0x000ee20000002500 */
[----:B------:R-:W-:Y:S01]  /*0060*/  ULDC.64 UR4, c[0x0][0x208] ;  /* 0x0000820000047ab9 */ /* 0x000fe20000000a00 */
[----:B-1----:R-:W-:-:S04]  /*0070*/  LOP3.LUT R0, R14, 0xf, RZ, 0xc0, !PT ;  /* 0x0000000f0e007812 */ /* 0x002fc800078ec0ff */
[----:B---3--:R-:W-:-:S04]  /*0080*/  LEA R11, R11, R0, 0x4 ;  /* 0x000000000b0b7211 */ /* 0x008fc800078e20ff */
[----:B------:R-:W-:Y:S02]  /*0090*/  SHF.R.S32.HI R0, RZ, 0x1f, R11 ;  /* 0x0000001fff007819 */ /* 0x000fe4000001140b */
[----:B------:R-:W-:Y:S02]  /*00a0*/  ISETP.GE.AND P0, PT, R11, 0x10, PT ;  /* 0x000000100b00780c */ /* 0x000fe40003f06270 */
[----:B------:R-:W-:-:S04]  /*00b0*/  LEA.HI R0, R0, R11, RZ, 0x2 ;  /* 0x0000000b00007211 */ /* 0x000fc800078f10ff */
[C---:B------:R-:W-:Y:S02]  /*00c0*/  SHF.L.U32 R2, R0.reuse, 0x1, RZ ;  /* 0x0000000100027819 */ /* 0x040fe400000006ff */
[----:B------:R-:W-:Y:S02]  /*00d0*/  LOP3.LUT R0, R0, 0xfffffffc, RZ, 0xc0, !PT ;  /* 0xfffffffc00007812 */ /* 0x000fe400078ec0ff */
[----:B------:R-:W-:-:S04]  /*00e0*/  LOP3.LUT R2, R2, 0xfffffff8, RZ, 0xc0, !PT ;  /* 0xfffffff802027812 */ /* 0x000fc800078ec0ff */
[----:B------:R-:W-:Y:S02]  /*00f0*/  IADD3 R13, R2, R11, -R0 ;  /* 0x0000000b020d7210 */ /* 0x000fe40007ffe800 */
[----:B------:R-:W1:Y:S03]  /*0100*/  LDC.64 R2, c[0x0][0x210] ;  /* 0x00008400ff027b82 */ /* 0x000e660000000a00 */
[C---:B------:R-:W-:Y:S02]  /*0110*/  VIADD R9, R13.reuse, 0x4 ;  /* 0x000000040d097836 */ /* 0x040fe40000000000 */
[----:B--2---:R-:W-:-:S04]  /*0120*/  IMAD.WIDE R4, R13, 0x4, R6 ;  /* 0x000000040d047825 */ /* 0x004fc800078e0206 */
[C---:B------:R-:W-:Y:S01]  /*0130*/  IMAD.WIDE R6, R9.reuse, 0x4, R6 ;  /* 0x0000000409067825 */ /* 0x040fe200078e0206 */
[----:B------:R-:W2:Y:S04]  /*0140*/  @!P0 LDG.E R10, desc[UR4][R4.64] ;  /* 0x00000004040a8981 */ /* 0x000ea8000c1e1900 */
[----:B------:R-:W3:Y:S01]  /*0150*/  @!P0 LDG.E R15, desc[UR4][R6.64] ;  /* 0x00000004060f8981 */ /* 0x000ee2000c1e1900 */
[----:B------:R-:W-:Y:S01]  /*0160*/  MOV R12, RZ ;  /* 0x000000ff000c7202 */ /* 0x000fe20000000f00 */
[----:B------:R-:W-:Y:S01]  /*0170*/  HFMA2.MMA R0, -RZ, RZ, 0, 0 ;  /* 0x00000000ff007435 */ /* 0x000fe200000001ff */
[----:B-1----:R-:W-:-:S04]  /*0180*/  IMAD.WIDE R8, R9, 0x4, R2 ;  /* 0x0000000409087825 */ /* 0x002fc800078e0202 */
[----:B------:R-:W-:Y:S01]  /*0190*/  IMAD.WIDE R2, R13, 0x4, R2 ;  /* 0x000000040d027825 */ /* 0x000fe200078e0202 */
[----:B------:R-:W4:Y:S04]  /*01a0*/  @!P0 LDG.E R12, desc[UR4][R8.64] ;  /* 0x00000004080c8981 */ /* 0x000f28000c1e1900 */
[----:B------:R1:W5:Y:S02]  /*01b0*/  @!P0 LDG.E R0, desc[UR4][R2.64] ;  /* 0x0000000402008981 */ /* 0x000364000c1e1900 */
[----:B-1----:R-:W1:Y:S02]  /*01c0*/  LDC.64 R2, c[0x0][0x220] ;  /* 0x00008800ff027b82 */ /* 0x002e640000000a00 */
[----:B-1----:R-:W-:Y:S01]  /*01d0*/  IMAD.WIDE R2, R11, 0x4, R2 ;  /* 0x000000040b027825 */ /* 0x002fe200078e0202 */
[----:B--2---:R-:W-:-:S02]  /*01e0*/  FSETP.NAN.AND P1, PT, R10, R10, PT ;  /* 0x0000000a0a00720b */ /* 0x004fc40003f28000 */
[----:B---3--:R-:W-:-:S04]  /*01f0*/  FSETP.GT.AND P0, PT, R10, R15, PT ;  /* 0x0000000f0a00720b */ /* 0x008fc80003f04000 */
[----:B------:R-:W-:-:S04]  /*0200*/  FSEL R5, R10, R15, P0 ;  /* 0x0000000f0a057208 */ /* 0x000fc80000000000 */
[----:B------:R-:W-:-:S05]  /*0210*/  FSEL R5, R10, R5, P1 ;  /* 0x000000050a057208 */ /* 0x000fca0000800000 */
[C---:B------:R-:W-:Y:S01]  /*0220*/  FADD R10, -R5.reuse, R10 ;  /* 0x0000000a050a7221 */ /* 0x040fe20000000100 */
[----:B------:R-:W-:-:S03]  /*0230*/  FADD R5, -R5, R15 ;  /* 0x0000000f05057221 */ /* 0x000fc60000000100 */
[----:B------:R-:W-:Y:S01]  /*0240*/  FMUL R10, R10, 1.4426950216293334961 ;  /* 0x3fb8aa3b0a0a7820 */ /* 0x000fe20000400000 */
[----:B------:R-:W-:Y:S01]  /*0250*/  FMUL R5, R5, 1.4426950216293334961 ;  /* 0x3fb8aa3b05057820 */ /* 0x000fe20000400000 */
[----:B-----5:R-:W-:-:S03]  /*0260*/  FSETP.GEU.AND P3, PT, R0, RZ, PT ;  /* 0x000000ff0000720b */ /* 0x020fc60003f6e000 */
[----:B------:R-:W-:Y:S02]  /*0270*/  FSETP.GEU.AND P0, PT, R10, -126, PT ;  /* 0xc2fc00000a00780b */ /* 0x000fe40003f0e000 */
[----:B------:R-:W-:-:S11]  /*0280*/  FSETP.GEU.AND P1, PT, R5, -126, PT ;  /* 0xc2fc00000500780b */ /* 0x000fd60003f2e000 */
[----:B------:R-:W-:Y:S02]  /*0290*/  @!P0 FMUL R10, R10, 0.5 ;  /* 0x3f0000000a0a8820 */ /* 0x000fe40000400000 */
[----:B------:R-:W-:Y:S02]  /*02a0*/  @!P1 FMUL R5, R5, 0.5 ;  /* 0x3f00000005059820 */ /* 0x000fe40000400000 */
[----:B------:R-:W1:Y:S08]  /*02b0*/  MUFU.EX2 R4, R10 ;  /* 0x0000000a00047308 */ /* 0x000e700000000800 */
[----:B------:R2:W3:Y:S01]  /*02c0*/  MUFU.EX2 R7, R5 ;  /* 0x0000000500077308 */ /* 0x0004e20000000800 */
[----:B-1----:R-:W-:Y:S01]  /*02d0*/  @!P0 FMUL R4, R4, R4 ;  /* 0x0000000404048220 */ /* 0x002fe20000400000 */
[----:B------:R-:W-:-:S02]  /*02e0*/  LOP3.LUT P0, RZ, R14, 0x10, RZ, 0xc0, !PT ;  /* 0x000000100eff7812 */ /* 0x000fc4000780c0ff */
[----:B--2---:R-:W-:Y:S02]  /*02f0*/  FSEL R5, R0, RZ, P3 ;  /* 0x000000ff00057208 */ /* 0x004fe40001800000 */
[----:B------:R-:W-:Y:S01]  /*0300*/  ISETP.LT.AND P0, PT, R11, 0x10, !P0 ;  /* 0x000000100b00780c */ /* 0x000fe20004701270 */
[----:B---3--:R-:W-:-:S04]  /*0310*/  @!P1 FMUL R7, R7, R7 ;  /* 0x0000000707079220 */ /* 0x008fc80000400000 */
[----:B------:R-:W-:-:S05]  /*0320*/  FADD R6, R4, R7 ;  /* 0x0000000704067221 */ /* 0x000fca0000000000 */
[C---:B------:R-:W-:Y:S02]  /*0330*/  FSETP.GT.AND P2, PT, R6.reuse, 8.50705917302346158658e+37, PT ;  /* 0x7e8000000600780b */ /* 0x040fe40003f44000 */
[----:B------:R-:W-:-:S11]  /*0340*/  FSETP.GEU.AND P1, PT, R6, 1.175494350822287508e-38, PT ;  /* 0x008000000600780b */ /* 0x000fd60003f2e000 */
[----:B------:R-:W-:Y:S01]  /*0350*/  @P2 FMUL R6, R6, 0.25 ;  /* 0x3e80000006062820 */ /* 0x000fe20000400000 */
[----:B------:R-:W-:Y:S01]  /*0360*/  @P2 FMUL R7, R7, 0.25 ;  /* 0x3e80000007072820 */ /* 0x000fe20000400000 */
[----:B------:R-:W-:Y:S01]  /*0370*/  @P2 FMUL R4, R4, 0.25 ;  /* 0x3e80000004042820 */ /* 0x000fe20000400000 */
[----:B----4-:R-:W-:Y:S01]  /*0380*/  FSETP.GEU.AND P2, PT, R12, RZ, PT ;  /* 0x000000ff0c00720b */ /* 0x010fe20003f4e000 */
[----:B------:R-:W-:Y:S01]  /*0390*/  @!P1 FMUL R6, R6, 16777216 ;  /* 0x4b80000006069820 */ /* 0x000fe20000400000 */
[----:B------:R-:W-:Y:S01]  /*03a0*/  @!P1 FMUL R7, R7, 16777216 ;  /* 0x4b80000007079820 */ /* 0x000fe20000400000 */
[----:B------:R-:W-:Y:S01]  /*03b0*/  @!P1 FMUL R4, R4, 16777216 ;  /* 0x4b80000004049820 */ /* 0x000fe20000400000 */
[----:B------:R-:W-:-:S03]  /*03c0*/  FSEL R12, R12, RZ, P2 ;  /* 0x000000ff0c0c7208 */ /* 0x000fc60001000000 */
[----:B------:R-:W1:Y:S02]  /*03d0*/  MUFU.RCP R6, R6 ;  /* 0x0000000600067308 */ /* 0x000e640000001000 */
[C---:B-1----:R-:W-:Y:S01]  /*03e0*/  FMUL R7, R6.reuse, R7 ;  /* 0x0000000706077220 */ /* 0x042fe20000400000 */
[----:B------:R-:W-:-:S03]  /*03f0*/  FMUL R4, R6, R4 ;  /* 0x0000000406047220 */ /* 0x000fc60000400000 */
[----:B------:R-:W-:-:S04]  /*0400*/  FMUL R7, R7, R12 ;  /* 0x0000000c07077220 */ /* 0x000fc80000400000 */
[----:B------:R-:W-:Y:S01]  /*0410*/  FFMA R5, R4, R5, R7 ;  /* 0x0000000504057223 */ /* 0x000fe20000000007 */
[----:B------:R-:W-:Y:S06]  /*0420*/  @!P0 EXIT ;  /* 0x000000000000894d */ /* 0x000fec0003800000 */
[----:B------:R-:W-:Y:S01]  /*0430*/  STG.E desc[UR4][R2.64], R5 ;  /* 0x0000000502007986 */ /* 0x000fe2000c101904 */
[----:B------:R-:W-:Y:S05]  /*0440*/  EXIT ;  /* 0x000000000000794d */ /* 0x000fea0003800000 */
.L_x_0:
[----:B------:R-:W-:-:S00]  /*0450*/  BRA `(.L_x_0) ;  /* 0xfffffffc00fc7947 */ /* 0x000fc0000383ffff */
[----:B------:R-:W-:-:S00]  /*0460*/  NOP ;  /* 0x0000000000007918 */ /* 0x000fc00000000000 */
        /* <DEDUP_REMOVED lines=9> */
.L_x_1:


//--------------------- .nv.constant0.triton_poi_fused_mul_sum_3 --------------------------
	.section	.nv.constant0.triton_poi_fused_mul_sum_3,"a",@progbits
	.sectionflags	@""
	.align	4
.nv.constant0.triton_poi_fused_mul_sum_3:
	.zero		556
